	.headerflags	@"EF_CUDA_TEXMODE_UNIFIED EF_CUDA_64BIT_ADDRESS EF_CUDA_ACCELERATORS EF_CUDA_SM90 EF_CUDA_VIRTUAL_SM(EF_CUDA_SM90)"
	.elftype	@"ET_EXEC"


//--------------------- .nv.info                  --------------------------
	.section	.nv.info,"",@"SHT_CUDA_INFO"
	.align	4


	//----- nvinfo : EIATTR_REGCOUNT
	.align		4
        /*0000*/ 	.byte	0x04, 0x2f
        /*0002*/ 	.short	(.L_1 - .L_0)
	.align		4
.L_0:
        /*0004*/ 	.word	index@(triton_poi_fused_cat_81)
        /*0008*/ 	.word	0x00000016


	//----- nvinfo : EIATTR_MIN_STACK_SIZE
	.align		4
.L_1:
        /*000c*/ 	.byte	0x04, 0x12
        /*000e*/ 	.short	(.L_3 - .L_2)
	.align		4
.L_2:
        /*0010*/ 	.word	index@(triton_poi_fused_cat_81)
        /*0014*/ 	.word	0x00000000


	//----- nvinfo : EIATTR_FRAME_SIZE
	.align		4
.L_3:
        /*0018*/ 	.byte	0x04, 0x11
        /*001a*/ 	.short	(.L_5 - .L_4)
	.align		4
.L_4:
        /*001c*/ 	.word	index@(triton_poi_fused_cat_81)
        /*0020*/ 	.word	0x00000000


	//----- nvinfo : EIATTR_MIN_STACK_SIZE
	.align		4
.L_5:
        /*0024*/ 	.byte	0x04, 0x12
        /*0026*/ 	.short	(.L_7 - .L_6)
	.align		4
.L_6:
        /*0028*/ 	.word	index@(triton_poi_fused_cat_81)
        /*002c*/ 	.word	0x00000000
.L_7:


//--------------------- .nv.info.triton_poi_fused_cat_81 --------------------------
	.section	.nv.info.triton_poi_fused_cat_81,"",@"SHT_CUDA_INFO"
	.sectionflags	@""
	.align	4


	//----- nvinfo : EIATTR_CUDA_API_VERSION
	.align		4
        /*0000*/ 	.byte	0x04, 0x37
        /*0002*/ 	.short	(.L_9 - .L_8)
.L_8:
        /*0004*/ 	.word	0x0000007c


	//----- nvinfo : EIATTR_KPARAM_INFO
	.align		4
.L_9:
        /*0008*/ 	.byte	0x04, 0x17
        /*000a*/ 	.short	(.L_11 - .L_10)
.L_10:
        /*000c*/ 	.word	0x00000000
        /*0010*/ 	.short	0x0006
        /*0012*/ 	.short	0x0030
        /*0014*/ 	.byte	0x00, 0xf0, 0x11, 0x00


	//----- nvinfo : EIATTR_KPARAM_INFO
	.align		4
.L_11:
        /*0018*/ 	.byte	0x04, 0x17
        /*001a*/ 	.short	(.L_13 - .L_12)
.L_12:
        /*001c*/ 	.word	0x00000000
        /*0020*/ 	.short	0x0005
        /*0022*/ 	.short	0x0028
        /*0024*/ 	.byte	0x00, 0xf4, 0x21, 0x00


	//----- nvinfo : EIATTR_KPARAM_INFO
	.align		4
.L_13:
        /*0028*/ 	.byte	0x04, 0x17
        /*002a*/ 	.short	(.L_15 - .L_14)
.L_14:
        /*002c*/ 	.word	0x00000000
        /*0030*/ 	.short	0x0004
        /*0032*/ 	.short	0x0020
        /*0034*/ 	.byte	0x00, 0xf4, 0x21, 0x00


	//----- nvinfo : EIATTR_KPARAM_INFO
	.align		4
.L_15:
        /*0038*/ 	.byte	0x04, 0x17
        /*003a*/ 	.short	(.L_17 - .L_16)
.L_16:
        /*003c*/ 	.word	0x00000000
        /*0040*/ 	.short	0x0003
        /*0042*/ 	.short	0x0018
        /*0044*/ 	.byte	0x00, 0xf4, 0x21, 0x00


	//----- nvinfo : EIATTR_KPARAM_INFO
	.align		4
.L_17:
        /*0048*/ 	.byte	0x04, 0x17
        /*004a*/ 	.short	(.L_19 - .L_18)
.L_18:
        /*004c*/ 	.word	0x00000000
        /*0050*/ 	.short	0x0002
        /*0052*/ 	.short	0x0010
        /*0054*/ 	.byte	0x00, 0xf4, 0x21, 0x00


	//----- nvinfo : EIATTR_KPARAM_INFO
	.align		4
.L_19:
        /*0058*/ 	.byte	0x04, 0x17
        /*005a*/ 	.short	(.L_21 - .L_20)
.L_20:
        /*005c*/ 	.word	0x00000000
        /*0060*/ 	.short	0x0001
        /*0062*/ 	.short	0x0008
        /*0064*/ 	.byte	0x00, 0xf4, 0x21, 0x00


	//----- nvinfo : EIATTR_KPARAM_INFO
	.align		4
.L_21:
        /*0068*/ 	.byte	0x04, 0x17
        /*006a*/ 	.short	(.L_23 - .L_22)
.L_22:
        /*006c*/ 	.word	0x00000000
        /*0070*/ 	.short	0x0000
        /*0072*/ 	.short	0x0000
        /*0074*/ 	.byte	0x00, 0xf4, 0x21, 0x00


	//----- nvinfo : EIATTR_SPARSE_MMA_MASK
	.align		4
.L_23:
        /*0078*/ 	.byte	0x03, 0x50
        /*007a*/ 	.short	0x0000


	//----- nvinfo : EIATTR_MAXREG_COUNT
	.align		4
        /*007c*/ 	.byte	0x03, 0x1b
        /*007e*/ 	.short	0x00ff


	//----- nvinfo : EIATTR_EXIT_INSTR_OFFSETS
	.align		4
        /*0080*/ 	.byte	0x04, 0x1c
        /*0082*/ 	.short	(.L_25 - .L_24)


	//   ....[0]....
.L_24:
        /*0084*/ 	.word	0x00000230


	//   ....[1]....
        /*0088*/ 	.word	0x00000250


	//----- nvinfo : EIATTR_REQNTID
	.align		4
.L_25:
        /*008c*/ 	.byte	0x04, 0x10
        /*008e*/ 	.short	(.L_27 - .L_26)
.L_26:
        /*0090*/ 	.word	0x00000080
        /*0094*/ 	.word	0x00000001
        /*0098*/ 	.word	0x00000001


	//----- nvinfo : EIATTR_CBANK_PARAM_SIZE
	.align		4
.L_27:
        /*009c*/ 	.byte	0x03, 0x19
        /*009e*/ 	.short	0x0034


	//----- nvinfo : EIATTR_PARAM_CBANK
	.align		4
        /*00a0*/ 	.byte	0x04, 0x0a
        /*00a2*/ 	.short	(.L_29 - .L_28)
	.align		4
.L_28:
        /*00a4*/ 	.word	index@(.nv.constant0.triton_poi_fused_cat_81)
        /*00a8*/ 	.short	0x0210
        /*00aa*/ 	.short	0x0034


	//----- nvinfo : EIATTR_SW_WAR
	.align		4
.L_29:
        /*00ac*/ 	.byte	0x04, 0x36
        /*00ae*/ 	.short	(.L_31 - .L_30)
.L_30:
        /*00b0*/ 	.word	0x00000008
.L_31:


//--------------------- .nv.callgraph             --------------------------
	.section	.nv.callgraph,"",@"SHT_CUDA_CALLGRAPH"
	.align	4
	.sectionentsize	8
	.align		4
        /*0000*/ 	.word	0x00000000
	.align		4
        /*0004*/ 	.word	0xffffffff
	.align		4
        /*0008*/ 	.word	0x00000000
	.align		4
        /*000c*/ 	.word	0xfffffffe
	.align		4
        /*0010*/ 	.word	0x00000000
	.align		4
        /*0014*/ 	.word	0xfffffffd
	.align		4
        /*0018*/ 	.word	0x00000000
	.align		4
        /*001c*/ 	.word	0xfffffffc


//--------------------- .text.triton_poi_fused_cat_81 --------------------------
	.section	.text.triton_poi_fused_cat_81,"ax",@progbits
	.align	128
        .global         triton_poi_fused_cat_81
        .type           triton_poi_fused_cat_81,@function
        .size           triton_poi_fused_cat_81,(.L_x_1 - triton_poi_fused_cat_81)
        .other          triton_poi_fused_cat_81,@"STO_CUDA_ENTRY STV_DEFAULT"
triton_poi_fused_cat_81:
.text.triton_poi_fused_cat_81:
[----:B------:R-:W0:Y:S01]  /*0000*/  LDC R1, c[0x0][0x28] ;  /* 0x00000a00ff017b82 */ /* 0x000e220000000800 */
[----:B------:R-:W1:Y:S07]  /*0010*/  S2R R0, SR_TID.X ;  /* 0x0000000000007919 */ /* 0x000e6e0000002100 */
[----:B------:R-:W2:Y:S01]  /*0020*/  LDC.64 R8, c[0x0][0x210] ;  /* 0x00008400ff087b82 */ /* 0x000ea20000000a00 */
[----:B------:R-:W-:Y:S01]  /*0030*/  ULDC.64 UR4, c[0x0][0x208] ;  /* 0x0000820000047ab9 */ /* 0x000fe20000000a00 */
[----:B------:R-:W3:Y:S06]  /*0040*/  S2R R13, SR_CTAID.X ;  /* 0x00000000000d7919 */ /* 0x000eec0000002500 */
[----:B------:R-:W4:Y:S08]  /*0050*/  LDC.64 R10, c[0x0][0x218] ;  /* 0x00008600ff0a7b82 */ /* 0x000f300000000a00 */
[----:B------:R-:W5:Y:S08]  /*0060*/  LDC.64 R6, c[0x0][0x220] ;  /* 0x00008800ff067b82 */ /* 0x000f700000000a00 */
[----:B------:R-:W4:Y:S01]  /*0070*/  LDC.64 R4, c[0x0][0x228] ;  /* 0x00008a00ff047b82 */ /* 0x000f220000000a00 */
[----:B-1----:R-:W-:-:S04]  /*0080*/  LOP3.LUT R0, R0, 0x7f, RZ, 0xc0, !PT ;  /* 0x0000007f00007812 */ /* 0x002fc800078ec0ff */
[----:B---3--:R-:W-:Y:S01]  /*0090*/  LEA R13, R13, R0, 0x7 ;  /* 0x000000000d0d7211 */ /* 0x008fe200078e38ff */
[----:B------:R-:W-:-:S03]  /*00a0*/  HFMA2.MMA R0, -RZ, RZ, 0, 0 ;  /* 0x00000000ff007435 */ /* 0x000fc600000001ff */
[C---:B------:R-:W-:Y:S01]  /*00b0*/  ISETP.GE.AND P0, PT, R13.reuse, 0x200, PT ;  /* 0x000002000d00780c */ /* 0x040fe20003f06270 */
[----:B--2---:R-:W-:-:S12]  /*00c0*/  IMAD.WIDE R8, R13, 0x4, R8 ;  /* 0x000000040d087825 */ /* 0x004fd800078e0208 */
[----:B------:R1:W2:Y:S01]  /*00d0*/  @!P0 LDG.E R0, desc[UR4][R8.64] ;  /* 0x0000000408008981 */ /* 0x0002a2000c1e1900 */
[----:B------:R-:W-:-:S04]  /*00e0*/  SHF.R.S32.HI R2, RZ, 0x1f, R13 ;  /* 0x0000001fff027819 */ /* 0x000fc8000001140d */
[----:B------:R-:W-:Y:S02]  /*00f0*/  LEA.HI R12, R2, R13, RZ, 0x7 ;  /* 0x0000000d020c7211 */ /* 0x000fe400078f38ff */
[----:B------:R-:W3:Y:S02]  /*0100*/  LDC.64 R2, c[0x0][0x230] ;  /* 0x00008c00ff027b82 */ /* 0x000ee40000000a00 */
[----:B------:R-:W-:Y:S02]  /*0110*/  LOP3.LUT R14, R12, 0xffffff80, RZ, 0xc0, !PT ;  /* 0xffffff800c0e7812 */ /* 0x000fe400078ec0ff */
[----:B------:R-:W-:-:S03]  /*0120*/  SHF.R.S32.HI R12, RZ, 0x7, R12 ;  /* 0x00000007ff0c7819 */ /* 0x000fc6000001140c */
[----:B------:R-:W-:Y:S01]  /*0130*/  IMAD.IADD R13, R13, 0x1, -R14 ;  /* 0x000000010d0d7824 */ /* 0x000fe200078e0a0e */
[----:B-1----:R-:W1:Y:S03]  /*0140*/  LDC.64 R8, c[0x0][0x238] ;  /* 0x00008e00ff087b82 */ /* 0x002e660000000a00 */
[----:B------:R-:W-:-:S04]  /*0150*/  IMAD R13, R12, 0xc00, R13 ;  /* 0x00000c000c0d7824 */ /* 0x000fc800078e020d */
[----:B----4-:R-:W-:Y:S01]  /*0160*/  IMAD.WIDE R10, R13, 0x4, R10 ;  /* 0x000000040d0a7825 */ /* 0x010fe200078e020a */
[----:B------:R-:W-:-:S05]  /*0170*/  IADD3 R15, R14, R13, RZ ;  /* 0x0000000d0e0f7210 */ /* 0x000fca0007ffe0ff */
[----:B------:R-:W-:Y:S02]  /*0180*/  IMAD.IADD R17, R14, 0x1, R15 ;  /* 0x000000010e117824 */ /* 0x000fe400078e020f */
[----:B-----5:R-:W-:-:S03]  /*0190*/  IMAD.WIDE R6, R15, 0x4, R6 ;  /* 0x000000040f067825 */ /* 0x020fc600078e0206 */
[----:B------:R-:W-:Y:S01]  /*01a0*/  IADD3 R19, R14, R17, RZ ;  /* 0x000000110e137210 */ /* 0x000fe20007ffe0ff */
[----:B0-----:R-:W-:-:S04]  /*01b0*/  IMAD.WIDE R4, R17, 0x4, R4 ;  /* 0x0000000411047825 */ /* 0x001fc800078e0204 */
[----:B---3--:R-:W-:-:S04]  /*01c0*/  IMAD.WIDE R2, R19, 0x4, R2 ;  /* 0x0000000413027825 */ /* 0x008fc800078e0202 */
[----:B------:R-:W-:-:S04]  /*01d0*/  IMAD.IADD R19, R14, 0x1, R19 ;  /* 0x000000010e137824 */ /* 0x000fc800078e0213 */
[----:B-1----:R-:W-:Y:S01]  /*01e0*/  IMAD.WIDE R8, R19, 0x4, R8 ;  /* 0x0000000413087825 */ /* 0x002fe200078e0208 */
[----:B--2---:R0:W-:Y:S04]  /*01f0*/  @!P0 STG.E desc[UR4][R10.64], R0 ;  /* 0x000000000a008986 */ /* 0x0041e8000c101904 */
[----:B------:R0:W-:Y:S04]  /*0200*/  @!P0 STG.E desc[UR4][R6.64], R0 ;  /* 0x0000000006008986 */ /* 0x0001e8000c101904 */
[----:B------:R0:W-:Y:S04]  /*0210*/  @!P0 STG.E desc[UR4][R4.64], R0 ;  /* 0x0000000004008986 */ /* 0x0001e8000c101904 */
[----:B------:R0:W-:Y:S02]  /*0220*/  @!P0 STG.E desc[UR4][R2.64], R0 ;  /* 0x0000000002008986 */ /* 0x0001e4000c101904 */
[----:B0-----:R-:W-:Y:S05]  /*0230*/  @P0 EXIT ;  /* 0x000000000000094d */ /* 0x001fea0003800000 */
[----:B------:R-:W-:Y:S01]  /*0240*/  STG.E desc[UR4][R8.64], R0 ;  /* 0x0000000008007986 */ /* 0x000fe2000c101904 */
[----:B------:R-:W-:Y:S05]  /*0250*/  EXIT ;  /* 0x000000000000794d */ /* 0x000fea0003800000 */
.L_x_0:
[----:B------:R-:W-:-:S00]  /*0260*/  BRA `(.L_x_0) ;  /* 0xfffffffc00fc7947 */ /* 0x000fc0000383ffff */
[----:B------:R-:W-:-:S00]  /*0270*/  NOP ;  /* 0x0000000000007918 */ /* 0x000fc00000000000 */
        /* <DEDUP_REMOVED lines=8> */
.L_x_1:


//--------------------- .nv.constant0.triton_poi_fused_cat_81 --------------------------
	.section	.nv.constant0.triton_poi_fused_cat_81,"a",@progbits
	.sectionflags	@""
	.align	4
.nv.constant0.triton_poi_fused_cat_81:
	.zero		580
